//
// Generated by NVIDIA NVVM Compiler
//
// Compiler Build ID: CL-36424714
// Cuda compilation tools, release 13.0, V13.0.88
// Based on NVVM 20.0.0
//

.version 9.0
.target sm_100
.address_size 64

	// .globl	_Z13sum_reductionPiS_i
.extern .func  (.param .b32 func_retval0) vprintf
(
	.param .b64 vprintf_param_0,
	.param .b64 vprintf_param_1
)
;
// _ZZ13sum_reductionPiS_iE11partial_sum has been demoted
.global .align 1 .b8 $str[19] = {115, 116, 111, 112, 112, 101, 100, 32, 116, 104, 114, 101, 97, 100, 32, 37, 100, 10};

.visible .entry _Z13sum_reductionPiS_i(
	.param .u64 .ptr .align 1 _Z13sum_reductionPiS_i_param_0,
	.param .u64 .ptr .align 1 _Z13sum_reductionPiS_i_param_1,
	.param .u32 _Z13sum_reductionPiS_i_param_2
)
{
	.local .align 8 .b8 	__local_depot0[8];
	.reg .b64 	%SP;
	.reg .b64 	%SPL;
	.reg .pred 	%p<7>;
	.reg .b32 	%r<44>;
	.reg .b64 	%rd<15>;
	// demoted variable
	.shared .align 4 .b8 _ZZ13sum_reductionPiS_iE11partial_sum[4096];
	mov.u64 	%SPL, __local_depot0;
	cvta.local.u64 	%SP, %SPL;
	ld.param.u64 	%rd1, [_Z13sum_reductionPiS_i_param_0];
	ld.param.u64 	%rd2, [_Z13sum_reductionPiS_i_param_1];
	ld.param.u32 	%r9, [_Z13sum_reductionPiS_i_param_2];
	mov.u32 	%r1, %ctaid.x;
	mov.u32 	%r43, %ntid.x;
	mul.lo.s32 	%r3, %r1, %r43;
	mov.u32 	%r4, %tid.x;
	add.s32 	%r5, %r3, %r4;
	setp.lt.s32 	%p1, %r5, %r9;
	@%p1 bra 	$L__BB0_2;
	add.u64 	%rd3, %SP, 0;
	add.u64 	%rd4, %SPL, 0;
	st.local.u32 	[%rd4], %r5;
	mov.u64 	%rd5, $str;
	cvta.global.u64 	%rd6, %rd5;
	{ // callseq 0, 0
	.param .b64 param0;
	st.param.b64 	[param0], %rd6;
	.param .b64 param1;
	st.param.b64 	[param1], %rd3;
	.param .b32 retval0;
	call.uni (retval0), 
	vprintf, 
	(
	param0, 
	param1
	);
	ld.param.b32 	%r10, [retval0];
	} // callseq 0
	bra.uni 	$L__BB0_9;
$L__BB0_2:
	cvta.to.global.u64 	%rd7, %rd1;
	add.s32 	%r12, %r5, %r3;
	mul.wide.s32 	%rd8, %r12, 4;
	add.s64 	%rd9, %rd7, %rd8;
	ld.global.u32 	%r13, [%rd9];
	add.s32 	%r14, %r12, %r43;
	mul.wide.u32 	%rd10, %r14, 4;
	add.s64 	%rd11, %rd7, %rd10;
	ld.global.u32 	%r15, [%rd11];
	add.s32 	%r16, %r15, %r13;
	shl.b32 	%r17, %r4, 2;
	mov.u32 	%r18, _ZZ13sum_reductionPiS_iE11partial_sum;
	add.s32 	%r6, %r18, %r17;
	st.shared.u32 	[%r6], %r16;
	bar.sync 	0;
	setp.lt.u32 	%p2, %r43, 66;
	@%p2 bra 	$L__BB0_6;
$L__BB0_3:
	shr.u32 	%r8, %r43, 1;
	setp.ge.u32 	%p3, %r4, %r8;
	@%p3 bra 	$L__BB0_5;
	shl.b32 	%r19, %r8, 2;
	add.s32 	%r20, %r6, %r19;
	ld.shared.u32 	%r21, [%r20];
	ld.shared.u32 	%r22, [%r6];
	add.s32 	%r23, %r22, %r21;
	st.shared.u32 	[%r6], %r23;
$L__BB0_5:
	bar.sync 	0;
	setp.gt.u32 	%p4, %r43, 131;
	mov.u32 	%r43, %r8;
	@%p4 bra 	$L__BB0_3;
$L__BB0_6:
	setp.gt.u32 	%p5, %r4, 31;
	@%p5 bra 	$L__BB0_9;
	ld.shared.u32 	%r24, [%r6+128];
	ld.shared.u32 	%r25, [%r6];
	add.s32 	%r26, %r25, %r24;
	st.shared.u32 	[%r6], %r26;
	bar.warp.sync 	-1;
	ld.shared.u32 	%r27, [%r6+64];
	ld.shared.u32 	%r28, [%r6];
	add.s32 	%r29, %r28, %r27;
	st.shared.u32 	[%r6], %r29;
	bar.warp.sync 	-1;
	ld.shared.u32 	%r30, [%r6+32];
	ld.shared.u32 	%r31, [%r6];
	add.s32 	%r32, %r31, %r30;
	st.shared.u32 	[%r6], %r32;
	bar.warp.sync 	-1;
	ld.shared.u32 	%r33, [%r6+16];
	ld.shared.u32 	%r34, [%r6];
	add.s32 	%r35, %r34, %r33;
	st.shared.u32 	[%r6], %r35;
	bar.warp.sync 	-1;
	ld.shared.u32 	%r36, [%r6+8];
	ld.shared.u32 	%r37, [%r6];
	add.s32 	%r38, %r37, %r36;
	st.shared.u32 	[%r6], %r38;
	bar.warp.sync 	-1;
	ld.shared.u32 	%r39, [%r6+4];
	ld.shared.u32 	%r40, [%r6];
	add.s32 	%r41, %r40, %r39;
	st.shared.u32 	[%r6], %r41;
	setp.ne.s32 	%p6, %r4, 0;
	@%p6 bra 	$L__BB0_9;
	ld.shared.u32 	%r42, [_ZZ13sum_reductionPiS_iE11partial_sum];
	cvta.to.global.u64 	%rd12, %rd2;
	mul.wide.u32 	%rd13, %r1, 4;
	add.s64 	%rd14, %rd12, %rd13;
	st.global.u32 	[%rd14], %r42;
$L__BB0_9:
	ret;

}
	// .globl	_Z17calculateCoveragePKiiS0_S0_S0_S0_iiiPi
.visible .entry _Z17calculateCoveragePKiiS0_S0_S0_S0_iiiPi(
	.param .u64 .ptr .align 1 _Z17calculateCoveragePKiiS0_S0_S0_S0_iiiPi_param_0,
	.param .u32 _Z17calculateCoveragePKiiS0_S0_S0_S0_iiiPi_param_1,
	.param .u64 .ptr .align 1 _Z17calculateCoveragePKiiS0_S0_S0_S0_iiiPi_param_2,
	.param .u64 .ptr .align 1 _Z17calculateCoveragePKiiS0_S0_S0_S0_iiiPi_param_3,
	.param .u64 .ptr .align 1 _Z17calculateCoveragePKiiS0_S0_S0_S0_iiiPi_param_4,
	.param .u64 .ptr .align 1 _Z17calculateCoveragePKiiS0_S0_S0_S0_iiiPi_param_5,
	.param .u32 _Z17calculateCoveragePKiiS0_S0_S0_S0_iiiPi_param_6,
	.param .u32 _Z17calculateCoveragePKiiS0_S0_S0_S0_iiiPi_param_7,
	.param .u32 _Z17calculateCoveragePKiiS0_S0_S0_S0_iiiPi_param_8,
	.param .u64 .ptr .align 1 _Z17calculateCoveragePKiiS0_S0_S0_S0_iiiPi_param_9
)
{
	.reg .pred 	%p<5>;
	.reg .b32 	%r<22>;
	.reg .b64 	%rd<20>;

	ld.param.u64 	%rd8, [_Z17calculateCoveragePKiiS0_S0_S0_S0_iiiPi_param_0];
	ld.param.u32 	%r4, [_Z17calculateCoveragePKiiS0_S0_S0_S0_iiiPi_param_1];
	ld.param.u64 	%rd9, [_Z17calculateCoveragePKiiS0_S0_S0_S0_iiiPi_param_2];
	ld.param.u64 	%rd10, [_Z17calculateCoveragePKiiS0_S0_S0_S0_iiiPi_param_3];
	ld.param.u32 	%r5, [_Z17calculateCoveragePKiiS0_S0_S0_S0_iiiPi_param_7];
	ld.param.u32 	%r6, [_Z17calculateCoveragePKiiS0_S0_S0_S0_iiiPi_param_8];
	ld.param.u64 	%rd11, [_Z17calculateCoveragePKiiS0_S0_S0_S0_iiiPi_param_9];
	mov.u32 	%r7, %ctaid.x;
	mov.u32 	%r8, %ntid.x;
	mov.u32 	%r9, %tid.x;
	mad.lo.s32 	%r1, %r7, %r8, %r9;
	mul.lo.s32 	%r10, %r6, %r5;
	setp.ge.s32 	%p1, %r1, %r10;
	@%p1 bra 	$L__BB1_6;
	cvta.to.global.u64 	%rd12, %rd11;
	div.s32 	%r3, %r1, %r5;
	mul.lo.s32 	%r11, %r3, %r5;
	sub.s32 	%r2, %r1, %r11;
	mul.wide.s32 	%rd13, %r1, 4;
	add.s64 	%rd1, %rd12, %rd13;
	mov.b32 	%r12, 0;
	st.global.u32 	[%rd1], %r12;
	setp.eq.s32 	%p2, %r4, 0;
	@%p2 bra 	$L__BB1_6;
	cvta.to.global.u64 	%rd2, %rd9;
	cvta.to.global.u64 	%rd3, %rd10;
	cvta.to.global.u64 	%rd4, %rd8;
	cvt.s64.s32 	%rd5, %r4;
	mov.b64 	%rd19, 0;
	bra.uni 	$L__BB1_4;
$L__BB1_3:
	add.s64 	%rd19, %rd19, 1;
	setp.eq.s64 	%p4, %rd19, %rd5;
	@%p4 bra 	$L__BB1_6;
$L__BB1_4:
	shl.b64 	%rd15, %rd19, 2;
	add.s64 	%rd16, %rd2, %rd15;
	ld.global.u32 	%r13, [%rd16];
	sub.s32 	%r14, %r2, %r13;
	add.s64 	%rd17, %rd3, %rd15;
	ld.global.u32 	%r15, [%rd17];
	sub.s32 	%r16, %r3, %r15;
	mul.lo.s32 	%r17, %r14, %r14;
	mad.lo.s32 	%r18, %r16, %r16, %r17;
	add.s64 	%rd18, %rd4, %rd15;
	ld.global.u32 	%r19, [%rd18];
	mul.lo.s32 	%r20, %r19, %r19;
	setp.gt.u32 	%p3, %r18, %r20;
	@%p3 bra 	$L__BB1_3;
	mov.b32 	%r21, 1;
	st.global.u32 	[%rd1], %r21;
$L__BB1_6:
	ret;

}


// ===== COMPILED SASS (sm_100) =====

	.target	sm_100

	.elftype	@"ET_EXEC"


//--------------------- .note.nv.tkinfo           --------------------------
	.section	.note.nv.tkinfo,"",@"SHT_NOTE"
	.sectionflags	@"SHF_NOTE_NV_TKINFO"
	.tkinfo
        /*0018*/ 	.word	0x00000002
        /*0030*/ 	.string	""
        /*0030*/ 	.string	"ptxas"
        /*0030*/ 	.string	"Cuda compilation tools, release 13.0, V13.0.88"
        /*0030*/ 	.string	"Build cuda_13.0.r13.0/compiler.36424714_0"
        /*0030*/ 	.string	"-arch sm_100 -m 64 "



//--------------------- .note.nv.cuinfo           --------------------------
	.section	.note.nv.cuinfo,"",@"SHT_NOTE"
	.sectionflags	@"SHF_NOTE_NV_CUINFO"
        /*0018*/ 	.short	0x0002
        /*001a*/ 	.short	0x0064
        /*001c*/ 	.short	0x0082
	.zero		2


//--------------------- .nv.info                  --------------------------
	.section	.nv.info,"",@"SHT_CUDA_INFO"
	.align	4


	//----- nvinfo : EIATTR_REGCOUNT
	.align		4
        /*0000*/ 	.byte	0x04, 0x2f
        /*0002*/ 	.short	(.L_2 - .L_1)
	.align		4
.L_1:
        /*0004*/ 	.word	index@(_Z13sum_reductionPiS_i)
        /*0008*/ 	.word	0x00000018


	//----- nvinfo : EIATTR_FRAME_SIZE
	.align		4
.L_2:
        /*000c*/ 	.byte	0x04, 0x11
        /*000e*/ 	.short	(.L_4 - .L_3)
	.align		4
.L_3:
        /*0010*/ 	.word	index@(_Z13sum_reductionPiS_i)
        /*0014*/ 	.word	0x00000008


	//----- nvinfo : EIATTR_REGCOUNT
	.align		4
.L_4:
        /*0018*/ 	.byte	0x04, 0x2f
        /*001a*/ 	.short	(.L_6 - .L_5)
	.align		4
.L_5:
        /*001c*/ 	.word	index@(_Z17calculateCoveragePKiiS0_S0_S0_S0_iiiPi)
        /*0020*/ 	.word	0x00000016


	//----- nvinfo : EIATTR_FRAME_SIZE
	.align		4
.L_6:
        /*0024*/ 	.byte	0x04, 0x11
        /*0026*/ 	.short	(.L_8 - .L_7)
	.align		4
.L_7:
        /*0028*/ 	.word	index@(_Z17calculateCoveragePKiiS0_S0_S0_S0_iiiPi)
        /*002c*/ 	.word	0x00000000


	//----- nvinfo : EIATTR_MIN_STACK_SIZE
	.align		4
.L_8:
        /*0030*/ 	.byte	0x04, 0x12
        /*0032*/ 	.short	(.L_10 - .L_9)
	.align		4
.L_9:
        /*0034*/ 	.word	index@(_Z17calculateCoveragePKiiS0_S0_S0_S0_iiiPi)
        /*0038*/ 	.word	0x00000000


	//----- nvinfo : EIATTR_MIN_STACK_SIZE
	.align		4
.L_10:
        /*003c*/ 	.byte	0x04, 0x12
        /*003e*/ 	.short	(.L_12 - .L_11)
	.align		4
.L_11:
        /*0040*/ 	.word	index@(_Z13sum_reductionPiS_i)
        /*0044*/ 	.word	0x00000008
.L_12:


//--------------------- .nv.compat                --------------------------
	.section	.nv.compat,"",@"SHT_CUDA_COMPAT_INFO"
	.align	4
        /*0000*/ 	.byte	0x02, 0x09, 0x00, 0x00, 0x02, 0x02, 0x01, 0x00, 0x02, 0x05, 0x05, 0x00, 0x03, 0x07, 0x01, 0x01
        /*0010*/ 	.byte	0x02, 0x03, 0x00, 0x00, 0x02, 0x06, 0x01, 0x00, 0x04, 0x0b, 0x08, 0x00, 0x09, 0x00, 0x00, 0x00
        /*0020*/ 	.byte	0x00, 0x00, 0x00, 0x00


//--------------------- .nv.info._Z17calculateCoveragePKiiS0_S0_S0_S0_iiiPi --------------------------
	.section	.nv.info._Z17calculateCoveragePKiiS0_S0_S0_S0_iiiPi,"",@"SHT_CUDA_INFO"
	.sectionflags	@""
	.align	4


	//----- nvinfo : EIATTR_CUDA_API_VERSION
	.align		4
        /*0000*/ 	.byte	0x04, 0x37
        /*0002*/ 	.short	(.L_14 - .L_13)
.L_13:
        /*0004*/ 	.word	0x00000082


	//----- nvinfo : EIATTR_KPARAM_INFO
	.align		4
.L_14:
        /*0008*/ 	.byte	0x04, 0x17
        /*000a*/ 	.short	(.L_16 - .L_15)
.L_15:
        /*000c*/ 	.word	0x00000000
        /*0010*/ 	.short	0x0009
        /*0012*/ 	.short	0x0040
        /*0014*/ 	.byte	0x00, 0xf5, 0x21, 0x00


	//----- nvinfo : EIATTR_KPARAM_INFO
	.align		4
.L_16:
        /*0018*/ 	.byte	0x04, 0x17
        /*001a*/ 	.short	(.L_18 - .L_17)
.L_17:
        /*001c*/ 	.word	0x00000000
        /*0020*/ 	.short	0x0008
        /*0022*/ 	.short	0x0038
        /*0024*/ 	.byte	0x00, 0xf0, 0x11, 0x00


	//----- nvinfo : EIATTR_KPARAM_INFO
	.align		4
.L_18:
        /*0028*/ 	.byte	0x04, 0x17
        /*002a*/ 	.short	(.L_20 - .L_19)
.L_19:
        /*002c*/ 	.word	0x00000000
        /*0030*/ 	.short	0x0007
        /*0032*/ 	.short	0x0034
        /*0034*/ 	.byte	0x00, 0xf0, 0x11, 0x00


	//----- nvinfo : EIATTR_KPARAM_INFO
	.align		4
.L_20:
        /*0038*/ 	.byte	0x04, 0x17
        /*003a*/ 	.short	(.L_22 - .L_21)
.L_21:
        /*003c*/ 	.word	0x00000000
        /*0040*/ 	.short	0x0006
        /*0042*/ 	.short	0x0030
        /*0044*/ 	.byte	0x00, 0xf0, 0x11, 0x00


	//----- nvinfo : EIATTR_KPARAM_INFO
	.align		4
.L_22:
        /*0048*/ 	.byte	0x04, 0x17
        /*004a*/ 	.short	(.L_24 - .L_23)
.L_23:
        /*004c*/ 	.word	0x00000000
        /*0050*/ 	.short	0x0005
        /*0052*/ 	.short	0x0028
        /*0054*/ 	.byte	0x00, 0xf5, 0x21, 0x00


	//----- nvinfo : EIATTR_KPARAM_INFO
	.align		4
.L_24:
        /*0058*/ 	.byte	0x04, 0x17
        /*005a*/ 	.short	(.L_26 - .L_25)
.L_25:
        /*005c*/ 	.word	0x00000000
        /*0060*/ 	.short	0x0004
        /*0062*/ 	.short	0x0020
        /*0064*/ 	.byte	0x00, 0xf5, 0x21, 0x00


	//----- nvinfo : EIATTR_KPARAM_INFO
	.align		4
.L_26:
        /*0068*/ 	.byte	0x04, 0x17
        /*006a*/ 	.short	(.L_28 - .L_27)
.L_27:
        /*006c*/ 	.word	0x00000000
        /*0070*/ 	.short	0x0003
        /*0072*/ 	.short	0x0018
        /*0074*/ 	.byte	0x00, 0xf5, 0x21, 0x00


	//----- nvinfo : EIATTR_KPARAM_INFO
	.align		4
.L_28:
        /*0078*/ 	.byte	0x04, 0x17
        /*007a*/ 	.short	(.L_30 - .L_29)
.L_29:
        /*007c*/ 	.word	0x00000000
        /*0080*/ 	.short	0x0002
        /*0082*/ 	.short	0x0010
        /*0084*/ 	.byte	0x00, 0xf5, 0x21, 0x00


	//----- nvinfo : EIATTR_KPARAM_INFO
	.align		4
.L_30:
        /*0088*/ 	.byte	0x04, 0x17
        /*008a*/ 	.short	(.L_32 - .L_31)
.L_31:
        /*008c*/ 	.word	0x00000000
        /*0090*/ 	.short	0x0001
        /*0092*/ 	.short	0x0008
        /*0094*/ 	.byte	0x00, 0xf0, 0x11, 0x00


	//----- nvinfo : EIATTR_KPARAM_INFO
	.align		4
.L_32:
        /*0098*/ 	.byte	0x04, 0x17
        /*009a*/ 	.short	(.L_34 - .L_33)
.L_33:
        /*009c*/ 	.word	0x00000000
        /*00a0*/ 	.short	0x0000
        /*00a2*/ 	.short	0x0000
        /*00a4*/ 	.byte	0x00, 0xf5, 0x21, 0x00


	//----- nvinfo : EIATTR_SPARSE_MMA_MASK
	.align		4
.L_34:
        /*00a8*/ 	.byte	0x03, 0x50
        /*00aa*/ 	.short	0x0000


	//----- nvinfo : EIATTR_MAXREG_COUNT
	.align		4
        /*00ac*/ 	.byte	0x03, 0x1b
        /*00ae*/ 	.short	0x00ff


	//----- nvinfo : EIATTR_MERCURY_ISA_VERSION
	.align		4
        /*00b0*/ 	.byte	0x03, 0x5f
        /*00b2*/ 	.short	0x0101


	//----- nvinfo : EIATTR_VRC_CTA_INIT_COUNT
	.align		4
        /*00b4*/ 	.byte	0x02, 0x4a
	.zero		1
	.zero		1


	//----- nvinfo : EIATTR_EXIT_INSTR_OFFSETS
	.align		4
        /*00b8*/ 	.byte	0x04, 0x1c
        /*00ba*/ 	.short	(.L_36 - .L_35)


	//   ....[0]....
.L_35:
        /*00bc*/ 	.word	0x00000090


	//   ....[1]....
        /*00c0*/ 	.word	0x00000100


	//   ....[2]....
        /*00c4*/ 	.word	0x00000420


	//   ....[3]....
        /*00c8*/ 	.word	0x000005a0


	//----- nvinfo : EIATTR_CRS_STACK_SIZE
	.align		4
.L_36:
        /*00cc*/ 	.byte	0x04, 0x1e
        /*00ce*/ 	.short	(.L_38 - .L_37)
.L_37:
        /*00d0*/ 	.word	0x00000000


	//----- nvinfo : EIATTR_CBANK_PARAM_SIZE
	.align		4
.L_38:
        /*00d4*/ 	.byte	0x03, 0x19
        /*00d6*/ 	.short	0x0048


	//----- nvinfo : EIATTR_PARAM_CBANK
	.align		4
        /*00d8*/ 	.byte	0x04, 0x0a
        /*00da*/ 	.short	(.L_40 - .L_39)
	.align		4
.L_39:
        /*00dc*/ 	.word	index@(.nv.constant0._Z17calculateCoveragePKiiS0_S0_S0_S0_iiiPi)
        /*00e0*/ 	.short	0x0380
        /*00e2*/ 	.short	0x0048


	//----- nvinfo : EIATTR_SW_WAR
	.align		4
.L_40:
        /*00e4*/ 	.byte	0x04, 0x36
        /*00e6*/ 	.short	(.L_42 - .L_41)
.L_41:
        /*00e8*/ 	.word	0x00000008
.L_42:


//--------------------- .nv.info._Z13sum_reductionPiS_i --------------------------
	.section	.nv.info._Z13sum_reductionPiS_i,"",@"SHT_CUDA_INFO"
	.sectionflags	@""
	.align	4


	//----- nvinfo : EIATTR_CUDA_API_VERSION
	.align		4
        /*0000*/ 	.byte	0x04, 0x37
        /*0002*/ 	.short	(.L_44 - .L_43)
.L_43:
        /*0004*/ 	.word	0x00000082


	//----- nvinfo : EIATTR_KPARAM_INFO
	.align		4
.L_44:
        /*0008*/ 	.byte	0x04, 0x17
        /*000a*/ 	.short	(.L_46 - .L_45)
.L_45:
        /*000c*/ 	.word	0x00000000
        /*0010*/ 	.short	0x0002
        /*0012*/ 	.short	0x0010
        /*0014*/ 	.byte	0x00, 0xf0, 0x11, 0x00


	//----- nvinfo : EIATTR_KPARAM_INFO
	.align		4
.L_46:
        /*0018*/ 	.byte	0x04, 0x17
        /*001a*/ 	.short	(.L_48 - .L_47)
.L_47:
        /*001c*/ 	.word	0x00000000
        /*0020*/ 	.short	0x0001
        /*0022*/ 	.short	0x0008
        /*0024*/ 	.byte	0x00, 0xf5, 0x21, 0x00


	//----- nvinfo : EIATTR_KPARAM_INFO
	.align		4
.L_48:
        /*0028*/ 	.byte	0x04, 0x17
        /*002a*/ 	.short	(.L_50 - .L_49)
.L_49:
        /*002c*/ 	.word	0x00000000
        /*0030*/ 	.short	0x0000
        /*0032*/ 	.short	0x0000
        /*0034*/ 	.byte	0x00, 0xf5, 0x21, 0x00


	//----- nvinfo : EIATTR_SPARSE_MMA_MASK
	.align		4
.L_50:
        /*0038*/ 	.byte	0x03, 0x50
        /*003a*/ 	.short	0x0000


	//----- nvinfo : EIATTR_MAXREG_COUNT
	.align		4
        /*003c*/ 	.byte	0x03, 0x1b
        /*003e*/ 	.short	0x00ff


	//----- nvinfo : EIATTR_NUM_BARRIERS
	.align		4
        /*0040*/ 	.byte	0x02, 0x4c
        /*0042*/ 	.byte	0x01
	.zero		1


	//----- nvinfo : EIATTR_EXTERNS
	.align		4
        /*0044*/ 	.byte	0x04, 0x0f
        /*0046*/ 	.short	(.L_52 - .L_51)


	//   ....[0]....
	.align		4
.L_51:
        /*0048*/ 	.word	index@(vprintf)


	//----- nvinfo : EIATTR_MERCURY_ISA_VERSION
	.align		4
.L_52:
        /*004c*/ 	.byte	0x03, 0x5f
        /*004e*/ 	.short	0x0101


	//----- nvinfo : EIATTR_COOP_GROUP_MASK_REGIDS
	.align		4
        /*0050*/ 	.byte	0x04, 0x29
        /*0052*/ 	.short	(.L_54 - .L_53)


	//   ....[0]....
.L_53:
        /*0054*/ 	.word	0xffffffff


	//   ....[1]....
        /*0058*/ 	.word	0xffffffff


	//   ....[2]....
        /*005c*/ 	.word	0xffffffff


	//   ....[3]....
        /*0060*/ 	.word	0xffffffff


	//   ....[4]....
        /*0064*/ 	.word	0xffffffff


	//----- nvinfo : EIATTR_COOP_GROUP_INSTR_OFFSETS
	.align		4
.L_54:
        /*0068*/ 	.byte	0x04, 0x28
        /*006a*/ 	.short	(.L_56 - .L_55)


	//   ....[0]....
.L_55:
        /*006c*/ 	.word	0x000003c0


	//   ....[1]....
        /*0070*/ 	.word	0x00000410


	//   ....[2]....
        /*0074*/ 	.word	0x00000460


	//   ....[3]....
        /*0078*/ 	.word	0x000004b0


	//   ....[4]....
        /*007c*/ 	.word	0x00000500


	//----- nvinfo : EIATTR_VRC_CTA_INIT_COUNT
	.align		4
.L_56:
        /*0080*/ 	.byte	0x02, 0x4a
	.zero		1
	.zero		1


	//----- nvinfo : EIATTR_SYSCALL_OFFSETS
	.align		4
        /*0084*/ 	.byte	0x04, 0x46
        /*0086*/ 	.short	(.L_58 - .L_57)


	//   ....[0]....
.L_57:
        /*0088*/ 	.word	0x00000170


	//----- nvinfo : EIATTR_EXIT_INSTR_OFFSETS
	.align		4
.L_58:
        /*008c*/ 	.byte	0x04, 0x1c
        /*008e*/ 	.short	(.L_60 - .L_59)


	//   ....[0]....
.L_59:
        /*0090*/ 	.word	0x00000180


	//   ....[1]....
        /*0094*/ 	.word	0x00000360


	//   ....[2]....
        /*0098*/ 	.word	0x00000550


	//   ....[3]....
        /*009c*/ 	.word	0x000005d0


	//----- nvinfo : EIATTR_CRS_STACK_SIZE
	.align		4
.L_60:
        /*00a0*/ 	.byte	0x04, 0x1e
        /*00a2*/ 	.short	(.L_62 - .L_61)
.L_61:
        /*00a4*/ 	.word	0x00000000


	//----- nvinfo : EIATTR_CBANK_PARAM_SIZE
	.align		4
.L_62:
        /*00a8*/ 	.byte	0x03, 0x19
        /*00aa*/ 	.short	0x0014


	//----- nvinfo : EIATTR_PARAM_CBANK
	.align		4
        /*00ac*/ 	.byte	0x04, 0x0a
        /*00ae*/ 	.short	(.L_64 - .L_63)
	.align		4
.L_63:
        /*00b0*/ 	.word	index@(.nv.constant0._Z13sum_reductionPiS_i)
        /*00b4*/ 	.short	0x0380
        /*00b6*/ 	.short	0x0014


	//----- nvinfo : EIATTR_SW_WAR
	.align		4
.L_64:
        /*00b8*/ 	.byte	0x04, 0x36
        /*00ba*/ 	.short	(.L_66 - .L_65)
.L_65:
        /*00bc*/ 	.word	0x00000008
.L_66:


//--------------------- .nv.callgraph             --------------------------
	.section	.nv.callgraph,"",@"SHT_CUDA_CALLGRAPH"
	.align	4
	.sectionentsize	8
	.align		4
        /*0000*/ 	.word	0x00000000
	.align		4
        /*0004*/ 	.word	0xffffffff
	.align		4
        /*0008*/ 	.word	index@(_Z13sum_reductionPiS_i)
	.align		4
        /*000c*/ 	.word	index@(vprintf)
	.align		4
        /*0010*/ 	.word	0x00000000
	.align		4
        /*0014*/ 	.word	0xfffffffe
	.align		4
        /*0018*/ 	.word	0x00000000
	.align		4
        /*001c*/ 	.word	0xfffffffd
	.align		4
        /*0020*/ 	.word	0x00000000
	.align		4
        /*0024*/ 	.word	0xfffffffc


//--------------------- .nv.constant4             --------------------------
	.section	.nv.constant4,"a",@progbits
	.align	8
	.align		8
.nv.constant4:
        /*0000*/ 	.dword	$str
	.align		8
        /*0008*/ 	.dword	vprintf


//--------------------- .text._Z17calculateCoveragePKiiS0_S0_S0_S0_iiiPi --------------------------
	.section	.text._Z17calculateCoveragePKiiS0_S0_S0_S0_iiiPi,"ax",@progbits
	.align	128
        .global         _Z17calculateCoveragePKiiS0_S0_S0_S0_iiiPi
        .type           _Z17calculateCoveragePKiiS0_S0_S0_S0_iiiPi,@function
        .size           _Z17calculateCoveragePKiiS0_S0_S0_S0_iiiPi,(.L_x_9 - _Z17calculateCoveragePKiiS0_S0_S0_S0_iiiPi)
        .other          _Z17calculateCoveragePKiiS0_S0_S0_S0_iiiPi,@"STO_CUDA_ENTRY STV_DEFAULT"
_Z17calculateCoveragePKiiS0_S0_S0_S0_iiiPi:
.text._Z17calculateCoveragePKiiS0_S0_S0_S0_iiiPi:
[----:B------:R-:W-:Y:S01]  /*0000*/  LDC R1, c[0x0][0x37c] ;  /* 0x0000df00ff017b82 */ /* 0x000fe20000000800 */
[----:B------:R-:W0:Y:S07]  /*0010*/  S2R R3, SR_TID.X ;  /* 0x0000000000037919 */ /* 0x000e2e0000002100 */
[----:B------:R-:W0:Y:S01]  /*0020*/  S2UR UR4, SR_CTAID.X ;  /* 0x00000000000479c3 */ /* 0x000e220000002500 */
[----:B------:R-:W1:Y:S07]  /*0030*/  LDCU UR5, c[0x0][0x3b8] ;  /* 0x00007700ff0577ac */ /* 0x000e6e0008000800 */
[----:B------:R-:W0:Y:S08]  /*0040*/  LDC R6, c[0x0][0x360] ;  /* 0x0000d800ff067b82 */ /* 0x000e300000000800 */
[----:B------:R-:W1:Y:S01]  /*0050*/  LDC R5, c[0x0][0x3b4] ;  /* 0x0000ed00ff057b82 */ /* 0x000e620000000800 */
[----:B0-----:R-:W-:-:S02]  /*0060*/  IMAD R6, R6, UR4, R3 ;  /* 0x0000000406067c24 */ /* 0x001fc4000f8e0203 */
[----:B-1----:R-:W-:-:S05]  /*0070*/  IMAD R3, R5, UR5, RZ ;  /* 0x0000000505037c24 */ /* 0x002fca000f8e02ff */
[----:B------:R-:W-:-:S13]  /*0080*/  ISETP.GE.AND P0, PT, R6, R3, PT ;  /* 0x000000030600720c */ /* 0x000fda0003f06270 */
[----:B------:R-:W-:Y:S05]  /*0090*/  @P0 EXIT ;  /* 0x000000000000094d */ /* 0x000fea0003800000 */
[----:B------:R-:W0:Y:S01]  /*00a0*/  LDC R0, c[0x0][0x388] ;  /* 0x0000e200ff007b82 */ /* 0x000e220000000800 */
[----:B------:R-:W1:Y:S07]  /*00b0*/  LDCU.64 UR4, c[0x0][0x358] ;  /* 0x00006b00ff0477ac */ /* 0x000e6e0008000a00 */
[----:B------:R-:W2:Y:S01]  /*00c0*/  LDC.64 R2, c[0x0][0x3c0] ;  /* 0x0000f000ff027b82 */ /* 0x000ea20000000a00 */
[----:B0-----:R-:W-:Y:S01]  /*00d0*/  ISETP.NE.AND P0, PT, R0, RZ, PT ;  /* 0x000000ff0000720c */ /* 0x001fe20003f05270 */
[----:B--2---:R-:W-:-:S05]  /*00e0*/  IMAD.WIDE R2, R6, 0x4, R2 ;  /* 0x0000000406027825 */ /* 0x004fca00078e0202 */
[----:B-1----:R0:W-:Y:S07]  /*00f0*/  STG.E desc[UR4][R2.64], RZ ;  /* 0x000000ff02007986 */ /* 0x0021ee000c101904 */
[----:B------:R-:W-:Y:S05]  /*0100*/  @!P0 EXIT ;  /* 0x000000000000894d */ /* 0x000fea0003800000 */
[----:B------:R-:W1:Y:S08]  /*0110*/  LDC.64 R10, c[0x0][0x390] ;  /* 0x0000e400ff0a7b82 */ /* 0x000e700000000a00 */
[----:B------:R-:W2:Y:S08]  /*0120*/  LDC.64 R12, c[0x0][0x398] ;  /* 0x0000e600ff0c7b82 */ /* 0x000eb00000000a00 */
[----:B------:R-:W3:Y:S01]  /*0130*/  LDC.64 R14, c[0x0][0x380] ;  /* 0x0000e000ff0e7b82 */ /* 0x000ee20000000a00 */
[----:B------:R-:W-:Y:S01]  /*0140*/  IABS R19, R5 ;  /* 0x0000000500137213 */ /* 0x000fe20000000000 */
[----:B------:R-:W4:Y:S01]  /*0150*/  LDCU UR12, c[0x0][0x388] ;  /* 0x00007100ff0c77ac */ /* 0x000f220008000800 */
[----:B------:R-:W0:Y:S01]  /*0160*/  LDCU.64 UR6, c[0x0][0x380] ;  /* 0x00007000ff0677ac */ /* 0x000e220008000a00 */
[----:B-1----:R1:W5:Y:S01]  /*0170*/  LDG.E R8, desc[UR4][R10.64] ;  /* 0x000000040a087981 */ /* 0x002362000c1e1900 */
[----:B------:R-:W0:Y:S03]  /*0180*/  LDCU.128 UR8, c[0x0][0x390] ;  /* 0x00007200ff0877ac */ /* 0x000e260008000c00 */
[----:B--2---:R-:W2:Y:S04]  /*0190*/  LDG.E R9, desc[UR4][R12.64] ;  /* 0x000000040c097981 */ /* 0x004ea8000c1e1900 */
[----:B---3--:R-:W3:Y:S01]  /*01a0*/  LDG.E R7, desc[UR4][R14.64] ;  /* 0x000000040e077981 */ /* 0x008ee2000c1e1900 */
[----:B------:R-:W4:Y:S01]  /*01b0*/  I2F.RP R4, R19 ;  /* 0x0000001300047306 */ /* 0x000f220000209400 */
[----:B-1----:R-:W-:Y:S01]  /*01c0*/  IABS R10, R6 ;  /* 0x00000006000a7213 */ /* 0x002fe20000000000 */
[----:B------:R-:W-:Y:S06]  /*01d0*/  BSSY.RECONVERGENT B0, `(.L_x_0) ;  /* 0x000003a000007945 */ /* 0x000fec0003800200 */
[----:B----4-:R-:W1:Y:S02]  /*01e0*/  MUFU.RCP R4, R4 ;  /* 0x0000000400047308 */ /* 0x010e640000001000 */
[----:B-1----:R-:W-:-:S06]  /*01f0*/  VIADD R16, R4, 0xffffffe ;  /* 0x0ffffffe04107836 */ /* 0x002fcc0000000000 */
[----:B------:R1:W4:Y:S02]  /*0200*/  F2I.FTZ.U32.TRUNC.NTZ R17, R16 ;  /* 0x0000001000117305 */ /* 0x000324000021f000 */
[----:B-1----:R-:W-:Y:S02]  /*0210*/  HFMA2 R16, -RZ, RZ, 0, 0 ;  /* 0x00000000ff107431 */ /* 0x002fe400000001ff */
[----:B----4-:R-:W-:-:S04]  /*0220*/  IMAD.MOV R18, RZ, RZ, -R17 ;  /* 0x000000ffff127224 */ /* 0x010fc800078e0a11 */
[----:B------:R-:W-:-:S04]  /*0230*/  IMAD R11, R18, R19, RZ ;  /* 0x00000013120b7224 */ /* 0x000fc800078e02ff */
[----:B------:R-:W-:-:S06]  /*0240*/  IMAD.HI.U32 R17, R17, R11, R16 ;  /* 0x0000000b11117227 */ /* 0x000fcc00078e0010 */
[----:B------:R-:W-:-:S04]  /*0250*/  IMAD.HI.U32 R4, R17, R10, RZ ;  /* 0x0000000a11047227 */ /* 0x000fc800078e00ff */
[----:B------:R-:W-:-:S04]  /*0260*/  IMAD.MOV R11, RZ, RZ, -R4 ;  /* 0x000000ffff0b7224 */ /* 0x000fc800078e0a04 */
[----:B------:R-:W-:-:S05]  /*0270*/  IMAD R10, R19, R11, R10 ;  /* 0x0000000b130a7224 */ /* 0x000fca00078e020a */
[----:B------:R-:W-:-:S13]  /*0280*/  ISETP.GT.U32.AND P2, PT, R19, R10, PT ;  /* 0x0000000a1300720c */ /* 0x000fda0003f44070 */
[----:B------:R-:W-:Y:S01]  /*0290*/  @!P2 IMAD.IADD R10, R10, 0x1, -R19 ;  /* 0x000000010a0aa824 */ /* 0x000fe200078e0a13 */
[----:B------:R-:W-:Y:S02]  /*02a0*/  @!P2 IADD3 R4, PT, PT, R4, 0x1, RZ ;  /* 0x000000010404a810 */ /* 0x000fe40007ffe0ff */
[----:B------:R-:W-:Y:S02]  /*02b0*/  ISETP.NE.AND P2, PT, R5, RZ, PT ;  /* 0x000000ff0500720c */ /* 0x000fe40003f45270 */
[----:B------:R-:W-:Y:S02]  /*02c0*/  ISETP.GE.U32.AND P0, PT, R10, R19, PT ;  /* 0x000000130a00720c */ /* 0x000fe40003f06070 */
[----:B------:R-:W-:-:S04]  /*02d0*/  LOP3.LUT R10, R6, R5, RZ, 0x3c, !PT ;  /* 0x00000005060a7212 */ /* 0x000fc800078e3cff */
[----:B------:R-:W-:-:S07]  /*02e0*/  ISETP.GE.AND P1, PT, R10, RZ, PT ;  /* 0x000000ff0a00720c */ /* 0x000fce0003f26270 */
[----:B------:R-:W-:-:S06]  /*02f0*/  @P0 VIADD R4, R4, 0x1 ;  /* 0x0000000104040836 */ /* 0x000fcc0000000000 */
[----:B------:R-:W-:Y:S01]  /*0300*/  @!P1 IMAD.MOV R4, RZ, RZ, -R4 ;  /* 0x000000ffff049224 */ /* 0x000fe200078e0a04 */
[----:B------:R-:W-:-:S04]  /*0310*/  @!P2 LOP3.LUT R4, RZ, R5, RZ, 0x33, !PT ;  /* 0x00000005ff04a212 */ /* 0x000fc800078e33ff */
[----:B------:R-:W-:-:S05]  /*0320*/  IADD3 R10, PT, PT, -R4, RZ, RZ ;  /* 0x000000ff040a7210 */ /* 0x000fca0007ffe1ff */
[----:B------:R-:W-:-:S04]  /*0330*/  IMAD R5, R5, R10, R6 ;  /* 0x0000000a05057224 */ /* 0x000fc800078e0206 */
[----:B-----5:R-:W-:-:S04]  /*0340*/  IMAD.IADD R8, R5, 0x1, -R8 ;  /* 0x0000000105087824 */ /* 0x020fc800078e0a08 */
[----:B------:R-:W-:Y:S02]  /*0350*/  IMAD R8, R8, R8, RZ ;  /* 0x0000000808087224 */ /* 0x000fe400078e02ff */
[----:B--2---:R-:W-:-:S04]  /*0360*/  IMAD.IADD R9, R4, 0x1, -R9 ;  /* 0x0000000104097824 */ /* 0x004fc800078e0a09 */
[----:B------:R-:W-:Y:S02]  /*0370*/  IMAD R8, R9, R9, R8 ;  /* 0x0000000909087224 */ /* 0x000fe400078e0208 */
[----:B---3--:R-:W-:-:S05]  /*0380*/  IMAD R7, R7, R7, RZ ;  /* 0x0000000707077224 */ /* 0x008fca00078e02ff */
[----:B------:R-:W-:-:S13]  /*0390*/  ISETP.GT.U32.AND P0, PT, R8, R7, PT ;  /* 0x000000070800720c */ /* 0x000fda0003f04070 */
[----:B0-----:R-:W-:Y:S05]  /*03a0*/  @!P0 BRA `(.L_x_1) ;  /* 0x0000000000708947 */ /* 0x001fea0003800000 */
[----:B------:R-:W-:Y:S01]  /*03b0*/  SHF.R.S32.HI R14, RZ, 0x1f, R0 ;  /* 0x0000001fff0e7819 */ /* 0x000fe20000011400 */
[----:B------:R-:W-:Y:S01]  /*03c0*/  IMAD.MOV.U32 R16, RZ, RZ, RZ ;  /* 0x000000ffff107224 */ /* 0x000fe200078e00ff */
[----:B------:R-:W-:-:S07]  /*03d0*/  MOV R15, RZ ;  /* 0x000000ff000f7202 */ /* 0x000fce0000000f00 */
.L_x_2:
[----:B------:R-:W-:-:S05]  /*03e0*/  IADD3 R0, P0, PT, R15, 0x1, RZ ;  /* 0x000000010f007810 */ /* 0x000fca0007f1e0ff */
[----:B------:R-:W-:Y:S01]  /*03f0*/  IMAD.X R7, RZ, RZ, R16, P0 ;  /* 0x000000ffff077224 */ /* 0x000fe200000e0610 */
[----:B------:R-:W-:-:S04]  /*0400*/  ISETP.NE.U32.AND P0, PT, R0, UR12, PT ;  /* 0x0000000c00007c0c */ /* 0x000fc8000bf05070 */
[----:B------:R-:W-:-:S13]  /*0410*/  ISETP.NE.AND.EX P0, PT, R7, R14, PT, P0 ;  /* 0x0000000e0700720c */ /* 0x000fda0003f05300 */
[----:B------:R-:W-:Y:S05]  /*0420*/  @!P0 EXIT ;  /* 0x000000000000894d */ /* 0x000fea0003800000 */
[----:B------:R-:W-:Y:S01]  /*0430*/  MOV R15, R0 ;  /* 0x00000000000f7202 */ /* 0x000fe20000000f00 */
[----:B------:R-:W-:-:S04]  /*0440*/  IMAD.MOV.U32 R16, RZ, RZ, R7 ;  /* 0x000000ffff107224 */ /* 0x000fc800078e0007 */
[C---:B------:R-:W-:Y:S01]  /*0450*/  IMAD.SHL.U32 R10, R15.reuse, 0x4, RZ ;  /* 0x000000040f0a7824 */ /* 0x040fe200078e00ff */
[----:B------:R-:W-:-:S04]  /*0460*/  SHF.L.U64.HI R0, R15, 0x2, R16 ;  /* 0x000000020f007819 */ /* 0x000fc80000010210 */
[C---:B------:R-:W-:Y:S02]  /*0470*/  IADD3 R6, P0, PT, R10.reuse, UR8, RZ ;  /* 0x000000080a067c10 */ /* 0x040fe4000ff1e0ff */
[----:B------:R-:W-:Y:S02]  /*0480*/  IADD3 R8, P1, PT, R10, UR10, RZ ;  /* 0x0000000a0a087c10 */ /* 0x000fe4000ff3e0ff */
[C---:B------:R-:W-:Y:S02]  /*0490*/  IADD3.X R7, PT, PT, R0.reuse, UR9, RZ, P0, !PT ;  /* 0x0000000900077c10 */ /* 0x040fe400087fe4ff */
[----:B------:R-:W-:Y:S02]  /*04a0*/  IADD3.X R9, PT, PT, R0, UR11, RZ, P1, !PT ;  /* 0x0000000b00097c10 */ /* 0x000fe40008ffe4ff */
[----:B------:R-:W-:Y:S01]  /*04b0*/  IADD3 R10, P0, PT, R10, UR6, RZ ;  /* 0x000000060a0a7c10 */ /* 0x000fe2000ff1e0ff */
[----:B------:R-:W2:Y:S03]  /*04c0*/  LDG.E R6, desc[UR4][R6.64] ;  /* 0x0000000406067981 */ /* 0x000ea6000c1e1900 */
[----:B------:R-:W-:Y:S01]  /*04d0*/  IADD3.X R11, PT, PT, R0, UR7, RZ, P0, !PT ;  /* 0x00000007000b7c10 */ /* 0x000fe200087fe4ff */
[----:B------:R-:W3:Y:S04]  /*04e0*/  LDG.E R9, desc[UR4][R8.64] ;  /* 0x0000000408097981 */ /* 0x000ee8000c1e1900 */
[----:B------:R-:W4:Y:S01]  /*04f0*/  LDG.E R10, desc[UR4][R10.64] ;  /* 0x000000040a0a7981 */ /* 0x000f22000c1e1900 */
[----:B--2---:R-:W-:Y:S01]  /*0500*/  IADD3 R0, PT, PT, R5, -R6, RZ ;  /* 0x8000000605007210 */ /* 0x004fe20007ffe0ff */
[----:B---3--:R-:W-:-:S04]  /*0510*/  IMAD.IADD R12, R4, 0x1, -R9 ;  /* 0x00000001040c7824 */ /* 0x008fc800078e0a09 */
[----:B------:R-:W-:Y:S02]  /*0520*/  IMAD R13, R0, R0, RZ ;  /* 0x00000000000d7224 */ /* 0x000fe400078e02ff */
[----:B----4-:R-:W-:Y:S02]  /*0530*/  IMAD R0, R10, R10, RZ ;  /* 0x0000000a0a007224 */ /* 0x010fe400078e02ff */
[----:B------:R-:W-:-:S05]  /*0540*/  IMAD R13, R12, R12, R13 ;  /* 0x0000000c0c0d7224 */ /* 0x000fca00078e020d */
[----:B------:R-:W-:-:S13]  /*0550*/  ISETP.GT.U32.AND P0, PT, R13, R0, PT ;  /* 0x000000000d00720c */ /* 0x000fda0003f04070 */
[----:B------:R-:W-:Y:S05]  /*0560*/  @P0 BRA `(.L_x_2) ;  /* 0xfffffffc009c0947 */ /* 0x000fea000383ffff */
.L_x_1:
[----:B------:R-:W-:Y:S05]  /*0570*/  BSYNC.RECONVERGENT B0 ;  /* 0x0000000000007941 */ /* 0x000fea0003800200 */
.L_x_0:
[----:B------:R-:W-:-:S05]  /*0580*/  HFMA2 R5, -RZ, RZ, 0, 5.9604644775390625e-08 ;  /* 0x00000001ff057431 */ /* 0x000fca00000001ff */
[----:B------:R-:W-:Y:S01]  /*0590*/  STG.E desc[UR4][R2.64], R5 ;  /* 0x0000000502007986 */ /* 0x000fe2000c101904 */
[----:B------:R-:W-:Y:S05]  /*05a0*/  EXIT ;  /* 0x000000000000794d */ /* 0x000fea0003800000 */
.L_x_3:
[----:B------:R-:W-:-:S00]  /*05b0*/  BRA `(.L_x_3) ;  /* 0xfffffffc00fc7947 */ /* 0x000fc0000383ffff */
[----:B------:R-:W-:-:S00]  /*05c0*/  NOP ;  /* 0x0000000000007918 */ /* 0x000fc00000000000 */
        /* <DEDUP_REMOVED lines=11> */
.L_x_9:


//--------------------- .text._Z13sum_reductionPiS_i --------------------------
	.section	.text._Z13sum_reductionPiS_i,"ax",@progbits
	.align	128
        .global         _Z13sum_reductionPiS_i
        .type           _Z13sum_reductionPiS_i,@function
        .size           _Z13sum_reductionPiS_i,(.L_x_10 - _Z13sum_reductionPiS_i)
        .other          _Z13sum_reductionPiS_i,@"STO_CUDA_ENTRY STV_DEFAULT"
_Z13sum_reductionPiS_i:
.text._Z13sum_reductionPiS_i:
[----:B------:R-:W0:Y:S01]  /*0000*/  LDC R1, c[0x0][0x37c] ;  /* 0x0000df00ff017b82 */ /* 0x000e220000000800 */
[----:B------:R-:W1:Y:S01]  /*0010*/  S2R R2, SR_CTAID.X ;  /* 0x0000000000027919 */ /* 0x000e620000002500 */
[----:B------:R-:W2:Y:S01]  /*0020*/  LDCU UR5, c[0x0][0x2fc] ;  /* 0x00005f80ff0577ac */ /* 0x000ea20008000800 */
[----:B0-----:R-:W-:Y:S01]  /*0030*/  VIADD R1, R1, 0xfffffff8 ;  /* 0xfffffff801017836 */ /* 0x001fe20000000000 */
[----:B------:R-:W0:Y:S01]  /*0040*/  S2R R3, SR_TID.X ;  /* 0x0000000000037919 */ /* 0x000e220000002100 */
[----:B------:R-:W3:Y:S01]  /*0050*/  LDCU UR6, c[0x0][0x360] ;  /* 0x00006c00ff0677ac */ /* 0x000ee20008000800 */
[----:B------:R-:W4:Y:S01]  /*0060*/  LDCU UR7, c[0x0][0x390] ;  /* 0x00007200ff0777ac */ /* 0x000f220008000800 */
[----:B------:R-:W5:Y:S01]  /*0070*/  LDCU UR4, c[0x0][0x2f8] ;  /* 0x00005f00ff0477ac */ /* 0x000f620008000800 */
[----:B------:R-:W0:Y:S01]  /*0080*/  LDCU.64 UR36, c[0x0][0x358] ;  /* 0x00006b00ff2477ac */ /* 0x000e220008000a00 */
[----:B---3--:R-:W-:Y:S01]  /*0090*/  IMAD.U32 R8, RZ, RZ, UR6 ;  /* 0x00000006ff087e24 */ /* 0x008fe2000f8e00ff */
[----:B-----5:R-:W-:Y:S01]  /*00a0*/  IADD3 R6, P1, PT, R1, UR4, RZ ;  /* 0x0000000401067c10 */ /* 0x020fe2000ff3e0ff */
[----:B-1----:R-:W-:-:S03]  /*00b0*/  IMAD R4, R2, UR6, RZ ;  /* 0x0000000602047c24 */ /* 0x002fc6000f8e02ff */
[----:B--2---:R-:W-:Y:S01]  /*00c0*/  IADD3.X R7, PT, PT, RZ, UR5, RZ, P1, !PT ;  /* 0x00000005ff077c10 */ /* 0x004fe20008ffe4ff */
[----:B0-----:R-:W-:-:S05]  /*00d0*/  IMAD.IADD R0, R4, 0x1, R3 ;  /* 0x0000000104007824 */ /* 0x001fca00078e0203 */
[----:B----4-:R-:W-:-:S13]  /*00e0*/  ISETP.GE.AND P0, PT, R0, UR7, PT ;  /* 0x0000000700007c0c */ /* 0x010fda000bf06270 */
[----:B------:R-:W-:Y:S05]  /*00f0*/  @!P0 BRA `(.L_x_4) ;  /* 0x0000000000248947 */ /* 0x000fea0003800000 */
[----:B------:R-:W-:Y:S01]  /*0100*/  MOV R2, 0x8 ;  /* 0x0000000800027802 */ /* 0x000fe20000000f00 */
[----:B------:R0:W-:Y:S01]  /*0110*/  STL [R1], R0 ;  /* 0x0000000001007387 */ /* 0x0001e20000100800 */
[----:B------:R-:W1:Y:S04]  /*0120*/  LDCU.64 UR4, c[0x4][URZ] ;  /* 0x01000000ff0477ac */ /* 0x000e680008000a00 */
[----:B------:R-:W2:Y:S01]  /*0130*/  LDC.64 R2, c[0x4][R2] ;  /* 0x0100000002027b82 */ /* 0x000ea20000000a00 */
[----:B-1----:R-:W-:Y:S01]  /*0140*/  IMAD.U32 R4, RZ, RZ, UR4 ;  /* 0x00000004ff047e24 */ /* 0x002fe2000f8e00ff */
[----:B0-----:R-:W-:-:S07]  /*0150*/  MOV R5, UR5 ;  /* 0x0000000500057c02 */ /* 0x001fce0008000f00 */
[----:B------:R-:W-:-:S07]  /*0160*/  LEPC R20, `(.L_x_5) ;  /* 0x000000001014794e */ /* 0x000fce0000000000 */
[----:B--2---:R-:W-:Y:S05]  /*0170*/  CALL.ABS.NOINC R2 ;  /* 0x0000000002007343 */ /* 0x004fea0003c00000 */
.L_x_5:
[----:B------:R-:W-:Y:S05]  /*0180*/  EXIT ;  /* 0x000000000000794d */ /* 0x000fea0003800000 */
.L_x_4:
[----:B------:R-:W0:Y:S01]  /*0190*/  LDC.64 R6, c[0x0][0x380] ;  /* 0x0000e000ff067b82 */ /* 0x000e220000000a00 */
[----:B------:R-:W-:-:S04]  /*01a0*/  IMAD.IADD R5, R4, 0x1, R0 ;  /* 0x0000000104057824 */ /* 0x000fc800078e0200 */
[----:B------:R-:W-:Y:S02]  /*01b0*/  IMAD.IADD R9, R8, 0x1, R5 ;  /* 0x0000000108097824 */ /* 0x000fe400078e0205 */
[----:B0-----:R-:W-:-:S04]  /*01c0*/  IMAD.WIDE R4, R5, 0x4, R6 ;  /* 0x0000000405047825 */ /* 0x001fc800078e0206 */
[----:B------:R-:W-:Y:S02]  /*01d0*/  IMAD.WIDE.U32 R6, R9, 0x4, R6 ;  /* 0x0000000409067825 */ /* 0x000fe400078e0006 */
[----:B------:R-:W2:Y:S04]  /*01e0*/  LDG.E R4, desc[UR36][R4.64] ;  /* 0x0000002404047981 */ /* 0x000ea8000c1e1900 */
[----:B------:R-:W2:Y:S01]  /*01f0*/  LDG.E R7, desc[UR36][R6.64] ;  /* 0x0000002406077981 */ /* 0x000ea2000c1e1900 */
[----:B------:R-:W0:Y:S01]  /*0200*/  S2UR UR5, SR_CgaCtaId ;  /* 0x00000000000579c3 */ /* 0x000e220000008800 */
[----:B------:R-:W-:Y:S01]  /*0210*/  UMOV UR4, 0x400 ;  /* 0x0000040000047882 */ /* 0x000fe20000000000 */
[----:B------:R-:W-:Y:S02]  /*0220*/  ISETP.GE.U32.AND P1, PT, R8, 0x42, PT ;  /* 0x000000420800780c */ /* 0x000fe40003f26070 */
[----:B------:R-:W-:Y:S01]  /*0230*/  ISETP.GT.U32.AND P0, PT, R3, 0x1f, PT ;  /* 0x0000001f0300780c */ /* 0x000fe20003f04070 */
[----:B0-----:R-:W-:-:S06]  /*0240*/  ULEA UR4, UR5, UR4, 0x18 ;  /* 0x0000000405047291 */ /* 0x001fcc000f8ec0ff */
[----:B------:R-:W-:Y:S01]  /*0250*/  LEA R0, R3, UR4, 0x2 ;  /* 0x0000000403007c11 */ /* 0x000fe2000f8e10ff */
[----:B------:R-:W-:Y:S05]  /*0260*/  WARPSYNC.ALL ;  /* 0x0000000000007948 */ /* 0x000fea0003800000 */
[----:B--2---:R-:W-:-:S05]  /*0270*/  IADD3 R9, PT, PT, R4, R7, RZ ;  /* 0x0000000704097210 */ /* 0x004fca0007ffe0ff */
[----:B------:R0:W-:Y:S01]  /*0280*/  STS [R0], R9 ;  /* 0x0000000900007388 */ /* 0x0001e20000000800 */
[----:B------:R-:W-:Y:S06]  /*0290*/  BAR.SYNC.DEFER_BLOCKING 0x0 ;  /* 0x0000000000007b1d */ /* 0x000fec0000010000 */
[----:B------:R-:W-:Y:S05]  /*02a0*/  @!P1 BRA `(.L_x_6) ;  /* 0x00000000002c9947 */ /* 0x000fea0003800000 */
.L_x_7:
[----:B------:R-:W-:-:S04]  /*02b0*/  SHF.R.U32.HI R6, RZ, 0x1, R8 ;  /* 0x00000001ff067819 */ /* 0x000fc80000011608 */
[----:B------:R-:W-:-:S13]  /*02c0*/  ISETP.GE.U32.AND P1, PT, R3, R6, PT ;  /* 0x000000060300720c */ /* 0x000fda0003f26070 */
[----:B------:R-:W-:Y:S01]  /*02d0*/  @!P1 IMAD R4, R6, 0x4, R0 ;  /* 0x0000000406049824 */ /* 0x000fe200078e0200 */
[----:B------:R-:W-:Y:S05]  /*02e0*/  @!P1 LDS R5, [R0] ;  /* 0x0000000000059984 */ /* 0x000fea0000000800 */
[----:B------:R-:W1:Y:S02]  /*02f0*/  @!P1 LDS R4, [R4] ;  /* 0x0000000004049984 */ /* 0x000e640000000800 */
[----:B-1----:R-:W-:-:S05]  /*0300*/  @!P1 IMAD.IADD R5, R4, 0x1, R5 ;  /* 0x0000000104059824 */ /* 0x002fca00078e0205 */
[----:B------:R1:W-:Y:S01]  /*0310*/  @!P1 STS [R0], R5 ;  /* 0x0000000500009388 */ /* 0x0003e20000000800 */
[----:B------:R-:W-:Y:S01]  /*0320*/  BAR.SYNC.DEFER_BLOCKING 0x0 ;  /* 0x0000000000007b1d */ /* 0x000fe20000010000 */
[----:B------:R-:W-:Y:S02]  /*0330*/  ISETP.GT.U32.AND P1, PT, R8, 0x83, PT ;  /* 0x000000830800780c */ /* 0x000fe40003f24070 */
[----:B------:R-:W-:-:S11]  /*0340*/  MOV R8, R6 ;  /* 0x0000000600087202 */ /* 0x000fd60000000f00 */
[----:B-1----:R-:W-:Y:S05]  /*0350*/  @P1 BRA `(.L_x_7) ;  /* 0xfffffffc00d41947 */ /* 0x002fea000383ffff */
.L_x_6:
[----:B------:R-:W-:Y:S05]  /*0360*/  @P0 EXIT ;  /* 0x000000000000094d */ /* 0x000fea0003800000 */
[----:B------:R-:W-:Y:S01]  /*0370*/  LDS R4, [R0+0x80] ;  /* 0x0000800000047984 */ /* 0x000fe20000000800 */
[----:B------:R-:W-:-:S03]  /*0380*/  ISETP.NE.AND P0, PT, R3, RZ, PT ;  /* 0x000000ff0300720c */ /* 0x000fc60003f05270 */
[----:B------:R-:W1:Y:S02]  /*0390*/  LDS R5, [R0] ;  /* 0x0000000000057984 */ /* 0x000e640000000800 */
[----:B-1----:R-:W-:-:S05]  /*03a0*/  IMAD.IADD R5, R4, 0x1, R5 ;  /* 0x0000000104057824 */ /* 0x002fca00078e0205 */
[----:B------:R-:W-:Y:S01]  /*03b0*/  STS [R0], R5 ;  /* 0x0000000500007388 */ /* 0x000fe20000000800 */
[----:B------:R-:W-:-:S03]  /*03c0*/  NOP ;  /* 0x0000000000007918 */ /* 0x000fc60000000000 */
[----:B------:R-:W-:Y:S04]  /*03d0*/  LDS R4, [R0+0x40] ;  /* 0x0000400000047984 */ /* 0x000fe80000000800 */
[----:B------:R-:W1:Y:S02]  /*03e0*/  LDS R7, [R0] ;  /* 0x0000000000077984 */ /* 0x000e640000000800 */
[----:B-1----:R-:W-:-:S05]  /*03f0*/  IADD3 R7, PT, PT, R4, R7, RZ ;  /* 0x0000000704077210 */ /* 0x002fca0007ffe0ff */
[----:B------:R-:W-:Y:S01]  /*0400*/  STS [R0], R7 ;  /* 0x0000000700007388 */ /* 0x000fe20000000800 */
[----:B------:R-:W-:-:S03]  /*0410*/  NOP ;  /* 0x0000000000007918 */ /* 0x000fc60000000000 */
[----:B------:R-:W-:Y:S04]  /*0420*/  LDS R4, [R0+0x20] ;  /* 0x0000200000047984 */ /* 0x000fe80000000800 */
[----:B0-----:R-:W0:Y:S02]  /*0430*/  LDS R9, [R0] ;  /* 0x0000000000097984 */ /* 0x001e240000000800 */
[----:B0-----:R-:W-:-:S05]  /*0440*/  IMAD.IADD R9, R4, 0x1, R9 ;  /* 0x0000000104097824 */ /* 0x001fca00078e0209 */
[----:B------:R-:W-:Y:S01]  /*0450*/  STS [R0], R9 ;  /* 0x0000000900007388 */ /* 0x000fe20000000800 */
[----:B------:R-:W-:-:S03]  /*0460*/  NOP ;  /* 0x0000000000007918 */ /* 0x000fc60000000000 */
[----:B------:R-:W-:Y:S04]  /*0470*/  LDS R4, [R0+0x10] ;  /* 0x0000100000047984 */ /* 0x000fe80000000800 */
[----:B------:R-:W0:Y:S02]  /*0480*/  LDS R5, [R0] ;  /* 0x0000000000057984 */ /* 0x000e240000000800 */
[----:B0-----:R-:W-:-:S05]  /*0490*/  IADD3 R5, PT, PT, R4, R5, RZ ;  /* 0x0000000504057210 */ /* 0x001fca0007ffe0ff */
[----:B------:R-:W-:Y:S01]  /*04a0*/  STS [R0], R5 ;  /* 0x0000000500007388 */ /* 0x000fe20000000800 */
[----:B------:R-:W-:-:S03]  /*04b0*/  NOP ;  /* 0x0000000000007918 */ /* 0x000fc60000000000 */
[----:B------:R-:W-:Y:S04]  /*04c0*/  LDS R4, [R0+0x8] ;  /* 0x0000080000047984 */ /* 0x000fe80000000800 */
[----:B------:R-:W0:Y:S02]  /*04d0*/  LDS R7, [R0] ;  /* 0x0000000000077984 */ /* 0x000e240000000800 */
[----:B0-----:R-:W-:-:S05]  /*04e0*/  IMAD.IADD R7, R4, 0x1, R7 ;  /* 0x0000000104077824 */ /* 0x001fca00078e0207 */
[----:B------:R-:W-:Y:S01]  /*04f0*/  STS [R0], R7 ;  /* 0x0000000700007388 */ /* 0x000fe20000000800 */
[----:B------:R-:W-:-:S03]  /*0500*/  NOP ;  /* 0x0000000000007918 */ /* 0x000fc60000000000 */
[----:B------:R-:W-:Y:S04]  /*0510*/  LDS R4, [R0+0x4] ;  /* 0x0000040000047984 */ /* 0x000fe80000000800 */
[----:B------:R-:W0:Y:S02]  /*0520*/  LDS R9, [R0] ;  /* 0x0000000000097984 */ /* 0x000e240000000800 */
[----:B0-----:R-:W-:-:S05]  /*0530*/  IADD3 R9, PT, PT, R4, R9, RZ ;  /* 0x0000000904097210 */ /* 0x001fca0007ffe0ff */
[----:B------:R0:W-:Y:S01]  /*0540*/  STS [R0], R9 ;  /* 0x0000000900007388 */ /* 0x0001e20000000800 */
[----:B------:R-:W-:Y:S05]  /*0550*/  @P0 EXIT ;  /* 0x000000000000094d */ /* 0x000fea0003800000 */
[----:B------:R-:W1:Y:S01]  /*0560*/  S2UR UR5, SR_CgaCtaId ;  /* 0x00000000000579c3 */ /* 0x000e620000008800 */
[----:B------:R-:W-:-:S07]  /*0570*/  UMOV UR4, 0x400 ;  /* 0x0000040000047882 */ /* 0x000fce0000000000 */
[----:B------:R-:W2:Y:S01]  /*0580*/  LDC.64 R4, c[0x0][0x388] ;  /* 0x0000e200ff047b82 */ /* 0x000ea20000000a00 */
[----:B-1----:R-:W-:Y:S01]  /*0590*/  ULEA UR4, UR5, UR4, 0x18 ;  /* 0x0000000405047291 */ /* 0x002fe2000f8ec0ff */
[----:B--2---:R-:W-:-:S08]  /*05a0*/  IMAD.WIDE.U32 R2, R2, 0x4, R4 ;  /* 0x0000000402027825 */ /* 0x004fd000078e0004 */
[----:B------:R-:W1:Y:S04]  /*05b0*/  LDS R7, [UR4] ;  /* 0x00000004ff077984 */ /* 0x000e680008000800 */
[----:B-1----:R-:W-:Y:S01]  /*05c0*/  STG.E desc[UR36][R2.64], R7 ;  /* 0x0000000702007986 */ /* 0x002fe2000c101924 */
[----:B------:R-:W-:Y:S05]  /*05d0*/  EXIT ;  /* 0x000000000000794d */ /* 0x000fea0003800000 */
.L_x_8:
        /* <DEDUP_REMOVED lines=10> */
.L_x_10:


//--------------------- .nv.global.init           --------------------------
	.section	.nv.global.init,"aw",@progbits
.nv.global.init:
	.type		$str,@object
	.size		$str,(.L_0 - $str)
$str:
        /*0000*/ 	.byte	0x73, 0x74, 0x6f, 0x70, 0x70, 0x65, 0x64, 0x20, 0x74, 0x68, 0x72, 0x65, 0x61, 0x64, 0x20, 0x25
        /*0010*/ 	.byte	0x64, 0x0a, 0x00
.L_0:


//--------------------- .nv.shared.reserved.0     --------------------------
	.section	.nv.shared.reserved.0,"aw",@nobits
	.weak		__nv_reservedSMEM_offset_0_alias
	.size		__nv_reservedSMEM_offset_0_alias, 0, 64
	.other		__nv_reservedSMEM_offset_0_alias,@"STO_CUDA_RESERVED_SHARED STV_DEFAULT"
__nv_reservedSMEM_offset_0_alias:
	.zero		0
	.zero		64


//--------------------- .nv.shared._Z13sum_reductionPiS_i --------------------------
	.section	.nv.shared._Z13sum_reductionPiS_i,"aw",@nobits
	.sectionflags	@""
	.align	4
.nv.shared._Z13sum_reductionPiS_i:
	.zero		5120


//--------------------- .nv.constant0._Z17calculateCoveragePKiiS0_S0_S0_S0_iiiPi --------------------------
	.section	.nv.constant0._Z17calculateCoveragePKiiS0_S0_S0_S0_iiiPi,"a",@progbits
	.sectionflags	@""
	.align	4
.nv.constant0._Z17calculateCoveragePKiiS0_S0_S0_S0_iiiPi:
	.zero		968


//--------------------- .nv.constant0._Z13sum_reductionPiS_i --------------------------
	.section	.nv.constant0._Z13sum_reductionPiS_i,"a",@progbits
	.sectionflags	@""
	.align	4
.nv.constant0._Z13sum_reductionPiS_i:
	.zero		916


//--------------------- SYMBOLS --------------------------

	.type		.nv.reservedSmem.offset0,@object
	.size		.nv.reservedSmem.offset0,0x4
	.type		.nv.reservedSmem.cap,@object
	.size		.nv.reservedSmem.cap,0x4
	.type		vprintf,@function
